//
// Generated by NVIDIA NVVM Compiler
//
// Compiler Build ID: CL-36424714
// Cuda compilation tools, release 13.0, V13.0.88
// Based on NVVM 20.0.0
//

.version 9.0
.target sm_100
.address_size 64

	// .globl	_Z13findMinKernelPiS_i
// _ZZ13findMinKernelPiS_iE10sharedData has been demoted

.visible .entry _Z13findMinKernelPiS_i(
	.param .u64 .ptr .align 1 _Z13findMinKernelPiS_i_param_0,
	.param .u64 .ptr .align 1 _Z13findMinKernelPiS_i_param_1,
	.param .u32 _Z13findMinKernelPiS_i_param_2
)
{
	.reg .pred 	%p<6>;
	.reg .b32 	%r<22>;
	.reg .b64 	%rd<9>;
	// demoted variable
	.shared .align 4 .b8 _ZZ13findMinKernelPiS_iE10sharedData[512];
	ld.param.u64 	%rd1, [_Z13findMinKernelPiS_i_param_0];
	ld.param.u64 	%rd2, [_Z13findMinKernelPiS_i_param_1];
	ld.param.u32 	%r11, [_Z13findMinKernelPiS_i_param_2];
	mov.u32 	%r1, %tid.x;
	mov.u32 	%r2, %ctaid.x;
	mov.u32 	%r21, %ntid.x;
	mad.lo.s32 	%r4, %r2, %r21, %r1;
	setp.ge.s32 	%p1, %r4, %r11;
	mov.b32 	%r20, 2147483647;
	@%p1 bra 	$L__BB0_2;
	cvta.to.global.u64 	%rd3, %rd1;
	mul.wide.s32 	%rd4, %r4, 4;
	add.s64 	%rd5, %rd3, %rd4;
	ld.global.u32 	%r20, [%rd5];
$L__BB0_2:
	shl.b32 	%r12, %r1, 2;
	mov.u32 	%r13, _ZZ13findMinKernelPiS_iE10sharedData;
	add.s32 	%r7, %r13, %r12;
	st.shared.u32 	[%r7], %r20;
	bar.sync 	0;
	setp.lt.u32 	%p2, %r21, 2;
	@%p2 bra 	$L__BB0_6;
$L__BB0_3:
	shr.u32 	%r9, %r21, 1;
	setp.ge.u32 	%p3, %r1, %r9;
	@%p3 bra 	$L__BB0_5;
	ld.shared.u32 	%r14, [%r7];
	shl.b32 	%r15, %r9, 2;
	add.s32 	%r16, %r7, %r15;
	ld.shared.u32 	%r17, [%r16];
	min.s32 	%r18, %r14, %r17;
	st.shared.u32 	[%r7], %r18;
$L__BB0_5:
	bar.sync 	0;
	setp.gt.u32 	%p4, %r21, 3;
	mov.u32 	%r21, %r9;
	@%p4 bra 	$L__BB0_3;
$L__BB0_6:
	setp.ne.s32 	%p5, %r1, 0;
	@%p5 bra 	$L__BB0_8;
	ld.shared.u32 	%r19, [_ZZ13findMinKernelPiS_iE10sharedData];
	cvta.to.global.u64 	%rd6, %rd2;
	mul.wide.u32 	%rd7, %r2, 4;
	add.s64 	%rd8, %rd6, %rd7;
	st.global.u32 	[%rd8], %r19;
$L__BB0_8:
	ret;

}


// ===== COMPILED SASS (sm_100) =====

	.target	sm_100

	.elftype	@"ET_EXEC"


//--------------------- .note.nv.tkinfo           --------------------------
	.section	.note.nv.tkinfo,"",@"SHT_NOTE"
	.sectionflags	@"SHF_NOTE_NV_TKINFO"
	.tkinfo
        /*0018*/ 	.word	0x00000002
        /*0030*/ 	.string	""
        /*0030*/ 	.string	"ptxas"
        /*0030*/ 	.string	"Cuda compilation tools, release 13.0, V13.0.88"
        /*0030*/ 	.string	"Build cuda_13.0.r13.0/compiler.36424714_0"
        /*0030*/ 	.string	"-arch sm_100 -m 64 "



//--------------------- .note.nv.cuinfo           --------------------------
	.section	.note.nv.cuinfo,"",@"SHT_NOTE"
	.sectionflags	@"SHF_NOTE_NV_CUINFO"
        /*0018*/ 	.short	0x0002
        /*001a*/ 	.short	0x0064
        /*001c*/ 	.short	0x0082
	.zero		2


//--------------------- .nv.info                  --------------------------
	.section	.nv.info,"",@"SHT_CUDA_INFO"
	.align	4


	//----- nvinfo : EIATTR_REGCOUNT
	.align		4
        /*0000*/ 	.byte	0x04, 0x2f
        /*0002*/ 	.short	(.L_1 - .L_0)
	.align		4
.L_0:
        /*0004*/ 	.word	index@(_Z13findMinKernelPiS_i)
        /*0008*/ 	.word	0x0000000a


	//----- nvinfo : EIATTR_FRAME_SIZE
	.align		4
.L_1:
        /*000c*/ 	.byte	0x04, 0x11
        /*000e*/ 	.short	(.L_3 - .L_2)
	.align		4
.L_2:
        /*0010*/ 	.word	index@(_Z13findMinKernelPiS_i)
        /*0014*/ 	.word	0x00000000


	//----- nvinfo : EIATTR_MIN_STACK_SIZE
	.align		4
.L_3:
        /*0018*/ 	.byte	0x04, 0x12
        /*001a*/ 	.short	(.L_5 - .L_4)
	.align		4
.L_4:
        /*001c*/ 	.word	index@(_Z13findMinKernelPiS_i)
        /*0020*/ 	.word	0x00000000
.L_5:


//--------------------- .nv.compat                --------------------------
	.section	.nv.compat,"",@"SHT_CUDA_COMPAT_INFO"
	.align	4
        /*0000*/ 	.byte	0x02, 0x09, 0x00, 0x00, 0x02, 0x02, 0x01, 0x00, 0x02, 0x05, 0x05, 0x00, 0x03, 0x07, 0x01, 0x01
        /*0010*/ 	.byte	0x02, 0x03, 0x00, 0x00, 0x02, 0x06, 0x01, 0x00, 0x04, 0x0b, 0x08, 0x00, 0x09, 0x00, 0x00, 0x00
        /*0020*/ 	.byte	0x00, 0x00, 0x00, 0x00


//--------------------- .nv.info._Z13findMinKernelPiS_i --------------------------
	.section	.nv.info._Z13findMinKernelPiS_i,"",@"SHT_CUDA_INFO"
	.sectionflags	@""
	.align	4


	//----- nvinfo : EIATTR_CUDA_API_VERSION
	.align		4
        /*0000*/ 	.byte	0x04, 0x37
        /*0002*/ 	.short	(.L_7 - .L_6)
.L_6:
        /*0004*/ 	.word	0x00000082


	//----- nvinfo : EIATTR_KPARAM_INFO
	.align		4
.L_7:
        /*0008*/ 	.byte	0x04, 0x17
        /*000a*/ 	.short	(.L_9 - .L_8)
.L_8:
        /*000c*/ 	.word	0x00000000
        /*0010*/ 	.short	0x0002
        /*0012*/ 	.short	0x0010
        /*0014*/ 	.byte	0x00, 0xf0, 0x11, 0x00


	//----- nvinfo : EIATTR_KPARAM_INFO
	.align		4
.L_9:
        /*0018*/ 	.byte	0x04, 0x17
        /*001a*/ 	.short	(.L_11 - .L_10)
.L_10:
        /*001c*/ 	.word	0x00000000
        /*0020*/ 	.short	0x0001
        /*0022*/ 	.short	0x0008
        /*0024*/ 	.byte	0x00, 0xf5, 0x21, 0x00


	//----- nvinfo : EIATTR_KPARAM_INFO
	.align		4
.L_11:
        /*0028*/ 	.byte	0x04, 0x17
        /*002a*/ 	.short	(.L_13 - .L_12)
.L_12:
        /*002c*/ 	.word	0x00000000
        /*0030*/ 	.short	0x0000
        /*0032*/ 	.short	0x0000
        /*0034*/ 	.byte	0x00, 0xf5, 0x21, 0x00


	//----- nvinfo : EIATTR_SPARSE_MMA_MASK
	.align		4
.L_13:
        /*0038*/ 	.byte	0x03, 0x50
        /*003a*/ 	.short	0x0000


	//----- nvinfo : EIATTR_MAXREG_COUNT
	.align		4
        /*003c*/ 	.byte	0x03, 0x1b
        /*003e*/ 	.short	0x00ff


	//----- nvinfo : EIATTR_NUM_BARRIERS
	.align		4
        /*0040*/ 	.byte	0x02, 0x4c
        /*0042*/ 	.byte	0x01
	.zero		1


	//----- nvinfo : EIATTR_MERCURY_ISA_VERSION
	.align		4
        /*0044*/ 	.byte	0x03, 0x5f
        /*0046*/ 	.short	0x0101


	//----- nvinfo : EIATTR_VRC_CTA_INIT_COUNT
	.align		4
        /*0048*/ 	.byte	0x02, 0x4a
	.zero		1
	.zero		1


	//----- nvinfo : EIATTR_EXIT_INSTR_OFFSETS
	.align		4
        /*004c*/ 	.byte	0x04, 0x1c
        /*004e*/ 	.short	(.L_15 - .L_14)


	//   ....[0]....
.L_14:
        /*0050*/ 	.word	0x00000210


	//   ....[1]....
        /*0054*/ 	.word	0x00000290


	//----- nvinfo : EIATTR_CBANK_PARAM_SIZE
	.align		4
.L_15:
        /*0058*/ 	.byte	0x03, 0x19
        /*005a*/ 	.short	0x0014


	//----- nvinfo : EIATTR_PARAM_CBANK
	.align		4
        /*005c*/ 	.byte	0x04, 0x0a
        /*005e*/ 	.short	(.L_17 - .L_16)
	.align		4
.L_16:
        /*0060*/ 	.word	index@(.nv.constant0._Z13findMinKernelPiS_i)
        /*0064*/ 	.short	0x0380
        /*0066*/ 	.short	0x0014


	//----- nvinfo : EIATTR_SW_WAR
	.align		4
.L_17:
        /*0068*/ 	.byte	0x04, 0x36
        /*006a*/ 	.short	(.L_19 - .L_18)
.L_18:
        /*006c*/ 	.word	0x00000008
.L_19:


//--------------------- .nv.callgraph             --------------------------
	.section	.nv.callgraph,"",@"SHT_CUDA_CALLGRAPH"
	.align	4
	.sectionentsize	8
	.align		4
        /*0000*/ 	.word	0x00000000
	.align		4
        /*0004*/ 	.word	0xffffffff
	.align		4
        /*0008*/ 	.word	0x00000000
	.align		4
        /*000c*/ 	.word	0xfffffffe
	.align		4
        /*0010*/ 	.word	0x00000000
	.align		4
        /*0014*/ 	.word	0xfffffffd
	.align		4
        /*0018*/ 	.word	0x00000000
	.align		4
        /*001c*/ 	.word	0xfffffffc


//--------------------- .text._Z13findMinKernelPiS_i --------------------------
	.section	.text._Z13findMinKernelPiS_i,"ax",@progbits
	.align	128
        .global         _Z13findMinKernelPiS_i
        .type           _Z13findMinKernelPiS_i,@function
        .size           _Z13findMinKernelPiS_i,(.L_x_3 - _Z13findMinKernelPiS_i)
        .other          _Z13findMinKernelPiS_i,@"STO_CUDA_ENTRY STV_DEFAULT"
_Z13findMinKernelPiS_i:
.text._Z13findMinKernelPiS_i:
[----:B------:R-:W-:Y:S01]  /*0000*/  LDC R1, c[0x0][0x37c] ;  /* 0x0000df00ff017b82 */ /* 0x000fe20000000800 */
[----:B------:R-:W0:Y:S01]  /*0010*/  S2R R6, SR_TID.X ;  /* 0x0000000000067919 */ /* 0x000e220000002100 */
[----:B------:R-:W0:Y:S01]  /*0020*/  LDCU UR8, c[0x0][0x360] ;  /* 0x00006c00ff0877ac */ /* 0x000e220008000800 */
[----:B------:R-:W-:Y:S01]  /*0030*/  IMAD.MOV.U32 R4, RZ, RZ, 0x7fffffff ;  /* 0x7fffffffff047424 */ /* 0x000fe200078e00ff */
[----:B------:R-:W0:Y:S01]  /*0040*/  S2R R7, SR_CTAID.X ;  /* 0x0000000000077919 */ /* 0x000e220000002500 */
[----:B------:R-:W1:Y:S01]  /*0050*/  LDCU UR4, c[0x0][0x390] ;  /* 0x00007200ff0477ac */ /* 0x000e620008000800 */
[----:B------:R-:W2:Y:S01]  /*0060*/  LDCU.64 UR6, c[0x0][0x358] ;  /* 0x00006b00ff0677ac */ /* 0x000ea20008000a00 */
[----:B0-----:R-:W-:-:S05]  /*0070*/  IMAD R5, R7, UR8, R6 ;  /* 0x0000000807057c24 */ /* 0x001fca000f8e0206 */
[----:B-1----:R-:W-:-:S13]  /*0080*/  ISETP.GE.AND P0, PT, R5, UR4, PT ;  /* 0x0000000405007c0c */ /* 0x002fda000bf06270 */
[----:B------:R-:W0:Y:S02]  /*0090*/  @!P0 LDC.64 R2, c[0x0][0x380] ;  /* 0x0000e000ff028b82 */ /* 0x000e240000000a00 */
[----:B0-----:R-:W-:-:S05]  /*00a0*/  @!P0 IMAD.WIDE R2, R5, 0x4, R2 ;  /* 0x0000000405028825 */ /* 0x001fca00078e0202 */
[----:B--2---:R-:W2:Y:S01]  /*00b0*/  @!P0 LDG.E R4, desc[UR6][R2.64] ;  /* 0x0000000602048981 */ /* 0x004ea2000c1e1900 */
[----:B------:R-:W0:Y:S01]  /*00c0*/  S2UR UR5, SR_CgaCtaId ;  /* 0x00000000000579c3 */ /* 0x000e220000008800 */
[----:B------:R-:W-:Y:S01]  /*00d0*/  IMAD.U32 R0, RZ, RZ, UR8 ;  /* 0x00000008ff007e24 */ /* 0x000fe2000f8e00ff */
[----:B------:R-:W-:Y:S01]  /*00e0*/  UMOV UR4, 0x400 ;  /* 0x0000040000047882 */ /* 0x000fe20000000000 */
[----:B------:R-:W-:-:S03]  /*00f0*/  ISETP.NE.AND P0, PT, R6, RZ, PT ;  /* 0x000000ff0600720c */ /* 0x000fc60003f05270 */
[----:B------:R-:W-:Y:S01]  /*0100*/  ISETP.GE.U32.AND P1, PT, R0, 0x2, PT ;  /* 0x000000020000780c */ /* 0x000fe20003f26070 */
[----:B0-----:R-:W-:-:S06]  /*0110*/  ULEA UR4, UR5, UR4, 0x18 ;  /* 0x0000000405047291 */ /* 0x001fcc000f8ec0ff */
[----:B------:R-:W-:-:S05]  /*0120*/  LEA R5, R6, UR4, 0x2 ;  /* 0x0000000406057c11 */ /* 0x000fca000f8e10ff */
[----:B--2---:R0:W-:Y:S01]  /*0130*/  STS [R5], R4 ;  /* 0x0000000405007388 */ /* 0x0041e20000000800 */
[----:B------:R-:W-:Y:S06]  /*0140*/  BAR.SYNC.DEFER_BLOCKING 0x0 ;  /* 0x0000000000007b1d */ /* 0x000fec0000010000 */
[----:B------:R-:W-:Y:S05]  /*0150*/  @!P1 BRA `(.L_x_0) ;  /* 0x00000000002c9947 */ /* 0x000fea0003800000 */
.L_x_1:
[----:B0-----:R-:W-:-:S04]  /*0160*/  SHF.R.U32.HI R4, RZ, 0x1, R0 ;  /* 0x00000001ff047819 */ /* 0x001fc80000011600 */
[----:B------:R-:W-:-:S13]  /*0170*/  ISETP.GE.U32.AND P1, PT, R6, R4, PT ;  /* 0x000000040600720c */ /* 0x000fda0003f26070 */
[----:B------:R-:W-:Y:S01]  /*0180*/  @!P1 IMAD R3, R4, 0x4, R5 ;  /* 0x0000000404039824 */ /* 0x000fe200078e0205 */
[----:B------:R-:W-:Y:S05]  /*0190*/  @!P1 LDS R2, [R5] ;  /* 0x0000000005029984 */ /* 0x000fea0000000800 */
[----:B------:R-:W0:Y:S02]  /*01a0*/  @!P1 LDS R3, [R3] ;  /* 0x0000000003039984 */ /* 0x000e240000000800 */
[----:B0-----:R-:W-:-:S05]  /*01b0*/  @!P1 VIMNMX R2, PT, PT, R2, R3, PT ;  /* 0x0000000302029248 */ /* 0x001fca0003fe0100 */
[----:B------:R1:W-:Y:S01]  /*01c0*/  @!P1 STS [R5], R2 ;  /* 0x0000000205009388 */ /* 0x0003e20000000800 */
[----:B------:R-:W-:Y:S01]  /*01d0*/  BAR.SYNC.DEFER_BLOCKING 0x0 ;  /* 0x0000000000007b1d */ /* 0x000fe20000010000 */
[----:B------:R-:W-:Y:S01]  /*01e0*/  ISETP.GT.U32.AND P1, PT, R0, 0x3, PT ;  /* 0x000000030000780c */ /* 0x000fe20003f24070 */
[----:B------:R-:W-:-:S12]  /*01f0*/  IMAD.MOV.U32 R0, RZ, RZ, R4 ;  /* 0x000000ffff007224 */ /* 0x000fd800078e0004 */
[----:B-1----:R-:W-:Y:S05]  /*0200*/  @P1 BRA `(.L_x_1) ;  /* 0xfffffffc00d41947 */ /* 0x002fea000383ffff */
.L_x_0:
[----:B------:R-:W-:Y:S05]  /*0210*/  @P0 EXIT ;  /* 0x000000000000094d */ /* 0x000fea0003800000 */
[----:B------:R-:W1:Y:S01]  /*0220*/  S2UR UR5, SR_CgaCtaId ;  /* 0x00000000000579c3 */ /* 0x000e620000008800 */
[----:B------:R-:W-:-:S07]  /*0230*/  UMOV UR4, 0x400 ;  /* 0x0000040000047882 */ /* 0x000fce0000000000 */
[----:B------:R-:W2:Y:S01]  /*0240*/  LDC.64 R2, c[0x0][0x388] ;  /* 0x0000e200ff027b82 */ /* 0x000ea20000000a00 */
[----:B-1----:R-:W-:Y:S01]  /*0250*/  ULEA UR4, UR5, UR4, 0x18 ;  /* 0x0000000405047291 */ /* 0x002fe2000f8ec0ff */
[----:B--2---:R-:W-:-:S08]  /*0260*/  IMAD.WIDE.U32 R2, R7, 0x4, R2 ;  /* 0x0000000407027825 */ /* 0x004fd000078e0002 */
[----:B0-----:R-:W0:Y:S04]  /*0270*/  LDS R5, [UR4] ;  /* 0x00000004ff057984 */ /* 0x001e280008000800 */
[----:B0-----:R-:W-:Y:S01]  /*0280*/  STG.E desc[UR6][R2.64], R5 ;  /* 0x0000000502007986 */ /* 0x001fe2000c101906 */
[----:B------:R-:W-:Y:S05]  /*0290*/  EXIT ;  /* 0x000000000000794d */ /* 0x000fea0003800000 */
.L_x_2:
[----:B------:R-:W-:-:S00]  /*02a0*/  BRA `(.L_x_2) ;  /* 0xfffffffc00fc7947 */ /* 0x000fc0000383ffff */
[----:B------:R-:W-:-:S00]  /*02b0*/  NOP ;  /* 0x0000000000007918 */ /* 0x000fc00000000000 */
        /* <DEDUP_REMOVED lines=12> */
.L_x_3:


//--------------------- .nv.shared._Z13findMinKernelPiS_i --------------------------
	.section	.nv.shared._Z13findMinKernelPiS_i,"aw",@nobits
	.sectionflags	@""
	.align	4
.nv.shared._Z13findMinKernelPiS_i:
	.zero		1536


//--------------------- .nv.shared.reserved.0     --------------------------
	.section	.nv.shared.reserved.0,"aw",@nobits
	.weak		__nv_reservedSMEM_offset_0_alias
	.size		__nv_reservedSMEM_offset_0_alias, 0, 64
	.other		__nv_reservedSMEM_offset_0_alias,@"STO_CUDA_RESERVED_SHARED STV_DEFAULT"
__nv_reservedSMEM_offset_0_alias:
	.zero		0
	.zero		64


//--------------------- .nv.constant0._Z13findMinKernelPiS_i --------------------------
	.section	.nv.constant0._Z13findMinKernelPiS_i,"a",@progbits
	.sectionflags	@""
	.align	4
.nv.constant0._Z13findMinKernelPiS_i:
	.zero		916


//--------------------- SYMBOLS --------------------------

	.type		.nv.reservedSmem.offset0,@object
	.size		.nv.reservedSmem.offset0,0x4
	.type		.nv.reservedSmem.cap,@object
	.size		.nv.reservedSmem.cap,0x4
